	.headerflags	@"EF_CUDA_TEXMODE_UNIFIED EF_CUDA_64BIT_ADDRESS EF_CUDA_ACCELERATORS EF_CUDA_SM90 EF_CUDA_VIRTUAL_SM(EF_CUDA_SM90)"
	.elftype	@"ET_EXEC"


//--------------------- .nv.info                  --------------------------
	.section	.nv.info,"",@"SHT_CUDA_INFO"
	.align	4


	//----- nvinfo : EIATTR_REGCOUNT
	.align		4
        /*0000*/ 	.byte	0x04, 0x2f
        /*0002*/ 	.short	(.L_3 - .L_2)
	.align		4
.L_2:
        /*0004*/ 	.word	index@(triton_poi_fused__native_batch_norm_legit_no_training_convolution_16)
        /*0008*/ 	.word	0x00000016


	//----- nvinfo : EIATTR_MIN_STACK_SIZE
	.align		4
.L_3:
        /*000c*/ 	.byte	0x04, 0x12
        /*000e*/ 	.short	(.L_5 - .L_4)
	.align		4
.L_4:
        /*0010*/ 	.word	index@(triton_poi_fused__native_batch_norm_legit_no_training_convolution_16)
        /*0014*/ 	.word	0x00000000


	//----- nvinfo : EIATTR_FRAME_SIZE
	.align		4
.L_5:
        /*0018*/ 	.byte	0x04, 0x11
        /*001a*/ 	.short	(.L_7 - .L_6)
	.align		4
.L_6:
        /*001c*/ 	.word	index@(triton_poi_fused__native_batch_norm_legit_no_training_convolution_16)
        /*0020*/ 	.word	0x00000000


	//----- nvinfo : EIATTR_MIN_STACK_SIZE
	.align		4
.L_7:
        /*0024*/ 	.byte	0x04, 0x12
        /*0026*/ 	.short	(.L_9 - .L_8)
	.align		4
.L_8:
        /*0028*/ 	.word	index@(triton_poi_fused__native_batch_norm_legit_no_training_convolution_16)
        /*002c*/ 	.word	0x00000000
.L_9:


//--------------------- .nv.info.triton_poi_fused__native_batch_norm_legit_no_training_convolution_16 --------------------------
	.section	.nv.info.triton_poi_fused__native_batch_norm_legit_no_training_convolution_16,"",@"SHT_CUDA_INFO"
	.sectionflags	@""
	.align	4


	//----- nvinfo : EIATTR_CUDA_API_VERSION
	.align		4
        /*0000*/ 	.byte	0x04, 0x37
        /*0002*/ 	.short	(.L_11 - .L_10)
.L_10:
        /*0004*/ 	.word	0x0000007c


	//----- nvinfo : EIATTR_KPARAM_INFO
	.align		4
.L_11:
        /*0008*/ 	.byte	0x04, 0x17
        /*000a*/ 	.short	(.L_13 - .L_12)
.L_12:
        /*000c*/ 	.word	0x00000000
        /*0010*/ 	.short	0x0007
        /*0012*/ 	.short	0x0038
        /*0014*/ 	.byte	0x00, 0xf0, 0x11, 0x00


	//----- nvinfo : EIATTR_KPARAM_INFO
	.align		4
.L_13:
        /*0018*/ 	.byte	0x04, 0x17
        /*001a*/ 	.short	(.L_15 - .L_14)
.L_14:
        /*001c*/ 	.word	0x00000000
        /*0020*/ 	.short	0x0006
        /*0022*/ 	.short	0x0030
        /*0024*/ 	.byte	0x00, 0xf4, 0x21, 0x00


	//----- nvinfo : EIATTR_KPARAM_INFO
	.align		4
.L_15:
        /*0028*/ 	.byte	0x04, 0x17
        /*002a*/ 	.short	(.L_17 - .L_16)
.L_16:
        /*002c*/ 	.word	0x00000000
        /*0030*/ 	.short	0x0005
        /*0032*/ 	.short	0x0028
        /*0034*/ 	.byte	0x00, 0xf4, 0x21, 0x00


	//----- nvinfo : EIATTR_KPARAM_INFO
	.align		4
.L_17:
        /*0038*/ 	.byte	0x04, 0x17
        /*003a*/ 	.short	(.L_19 - .L_18)
.L_18:
        /*003c*/ 	.word	0x00000000
        /*0040*/ 	.short	0x0004
        /*0042*/ 	.short	0x0020
        /*0044*/ 	.byte	0x00, 0xf4, 0x21, 0x00


	//----- nvinfo : EIATTR_KPARAM_INFO
	.align		4
.L_19:
        /*0048*/ 	.byte	0x04, 0x17
        /*004a*/ 	.short	(.L_21 - .L_20)
.L_20:
        /*004c*/ 	.word	0x00000000
        /*0050*/ 	.short	0x0003
        /*0052*/ 	.short	0x0018
        /*0054*/ 	.byte	0x00, 0xf4, 0x21, 0x00


	//----- nvinfo : EIATTR_KPARAM_INFO
	.align		4
.L_21:
        /*0058*/ 	.byte	0x04, 0x17
        /*005a*/ 	.short	(.L_23 - .L_22)
.L_22:
        /*005c*/ 	.word	0x00000000
        /*0060*/ 	.short	0x0002
        /*0062*/ 	.short	0x0010
        /*0064*/ 	.byte	0x00, 0xf4, 0x21, 0x00


	//----- nvinfo : EIATTR_KPARAM_INFO
	.align		4
.L_23:
        /*0068*/ 	.byte	0x04, 0x17
        /*006a*/ 	.short	(.L_25 - .L_24)
.L_24:
        /*006c*/ 	.word	0x00000000
        /*0070*/ 	.short	0x0001
        /*0072*/ 	.short	0x0008
        /*0074*/ 	.byte	0x00, 0xf4, 0x21, 0x00


	//----- nvinfo : EIATTR_KPARAM_INFO
	.align		4
.L_25:
        /*0078*/ 	.byte	0x04, 0x17
        /*007a*/ 	.short	(.L_27 - .L_26)
.L_26:
        /*007c*/ 	.word	0x00000000
        /*0080*/ 	.short	0x0000
        /*0082*/ 	.short	0x0000
        /*0084*/ 	.byte	0x00, 0xf4, 0x21, 0x00


	//----- nvinfo : EIATTR_SPARSE_MMA_MASK
	.align		4
.L_27:
        /*0088*/ 	.byte	0x03, 0x50
        /*008a*/ 	.short	0x0000


	//----- nvinfo : EIATTR_MAXREG_COUNT
	.align		4
        /*008c*/ 	.byte	0x03, 0x1b
        /*008e*/ 	.short	0x00ff


	//----- nvinfo : EIATTR_EXIT_INSTR_OFFSETS
	.align		4
        /*0090*/ 	.byte	0x04, 0x1c
        /*0092*/ 	.short	(.L_29 - .L_28)


	//   ....[0]....
.L_28:
        /*0094*/ 	.word	0x00000380


	//----- nvinfo : EIATTR_REQNTID
	.align		4
.L_29:
        /*0098*/ 	.byte	0x04, 0x10
        /*009a*/ 	.short	(.L_31 - .L_30)
.L_30:
        /*009c*/ 	.word	0x00000080
        /*00a0*/ 	.word	0x00000001
        /*00a4*/ 	.word	0x00000001


	//----- nvinfo : EIATTR_CBANK_PARAM_SIZE
	.align		4
.L_31:
        /*00a8*/ 	.byte	0x03, 0x19
        /*00aa*/ 	.short	0x003c


	//----- nvinfo : EIATTR_PARAM_CBANK
	.align		4
        /*00ac*/ 	.byte	0x04, 0x0a
        /*00ae*/ 	.short	(.L_33 - .L_32)
	.align		4
.L_32:
        /*00b0*/ 	.word	index@(.nv.constant0.triton_poi_fused__native_batch_norm_legit_no_training_convolution_16)
        /*00b4*/ 	.short	0x0210
        /*00b6*/ 	.short	0x003c


	//----- nvinfo : EIATTR_SW_WAR
	.align		4
.L_33:
        /*00b8*/ 	.byte	0x04, 0x36
        /*00ba*/ 	.short	(.L_35 - .L_34)
.L_34:
        /*00bc*/ 	.word	0x00000008
.L_35:


//--------------------- .nv.callgraph             --------------------------
	.section	.nv.callgraph,"",@"SHT_CUDA_CALLGRAPH"
	.align	4
	.sectionentsize	8
	.align		4
        /*0000*/ 	.word	0x00000000
	.align		4
        /*0004*/ 	.word	0xffffffff
	.align		4
        /*0008*/ 	.word	0x00000000
	.align		4
        /*000c*/ 	.word	0xfffffffe
	.align		4
        /*0010*/ 	.word	0x00000000
	.align		4
        /*0014*/ 	.word	0xfffffffd
	.align		4
        /*0018*/ 	.word	0x00000000
	.align		4
        /*001c*/ 	.word	0xfffffffc


//--------------------- .nv.constant4             --------------------------
	.section	.nv.constant4,"a",@progbits
	.align	8
	.align		8
.nv.constant4:
        /*0000*/ 	.dword	_$_str
	.align		8
        /*0008*/ 	.dword	_$_str_$_2


//--------------------- .text.triton_poi_fused__native_batch_norm_legit_no_training_convolution_16 --------------------------
	.section	.text.triton_poi_fused__native_batch_norm_legit_no_training_convolution_16,"ax",@progbits
	.align	128
        .global         triton_poi_fused__native_batch_norm_legit_no_training_convolution_16
        .type           triton_poi_fused__native_batch_norm_legit_no_training_convolution_16,@function
        .size           triton_poi_fused__native_batch_norm_legit_no_training_convolution_16,(.L_x_1 - triton_poi_fused__native_batch_norm_legit_no_training_convolution_16)
        .other          triton_poi_fused__native_batch_norm_legit_no_training_convolution_16,@"STO_CUDA_ENTRY STV_DEFAULT"
triton_poi_fused__native_batch_norm_legit_no_training_convolution_16:
.text.triton_poi_fused__native_batch_norm_legit_no_training_convolution_16:
[----:B------:R-:W-:Y:S01]  /*0000*/  LDC R1, c[0x0][0x28] ;  /* 0x00000a00ff017b82 */ /* 0x000fe20000000800 */
[----:B------:R-:W1:Y:S07]  /*0010*/  S2R R0, SR_TID.X ;  /* 0x0000000000007919 */ /* 0x000e6e0000002100 */
[----:B------:R-:W2:Y:S01]  /*0020*/  LDC.64 R14, c[0x0][0x228] ;  /* 0x00008a00ff0e7b82 */ /* 0x000ea20000000a00 */
[----:B------:R-:W-:Y:S01]  /*0030*/  ULDC.64 UR4, c[0x0][0x208] ;  /* 0x0000820000047ab9 */ /* 0x000fe20000000a00 */
[----:B------:R-:W3:Y:S06]  /*0040*/  S2R R5, SR_CTAID.X ;  /* 0x0000000000057919 */ /* 0x000eec0000002500 */
[----:B------:R-:W4:Y:S08]  /*0050*/  LDC.64 R10, c[0x0][0x218] ;  /* 0x00008600ff0a7b82 */ /* 0x000f300000000a00 */
[----:B------:R-:W5:Y:S08]  /*0060*/  LDC.64 R12, c[0x0][0x220] ;  /* 0x00008800ff0c7b82 */ /* 0x000f700000000a00 */
[----:B------:R-:W4:Y:S01]  /*0070*/  LDC.64 R16, c[0x0][0x230] ;  /* 0x00008c00ff107b82 */ /* 0x000f220000000a00 */
[----:B-1----:R-:W-:-:S02]  /*0080*/  SHF.L.U32 R0, R0, 0x1, RZ ;  /* 0x0000000100007819 */ /* 0x002fc400000006ff */
[----:B---3--:R-:W-:Y:S02]  /*0090*/  SHF.R.S32.HI R3, RZ, 0x17, R5 ;  /* 0x00000017ff037819 */ /* 0x008fe40000011405 */
[----:B------:R-:W-:Y:S02]  /*00a0*/  LOP3.LUT R0, R0, 0xfe, RZ, 0xc0, !PT ;  /* 0x000000fe00007812 */ /* 0x000fe400078ec0ff */
[----:B------:R-:W-:Y:S02]  /*00b0*/  SGXT R3, R3, 0x1 ;  /* 0x000000010303781a */ /* 0x000fe40000000200 */
[----:B------:R-:W-:Y:S02]  /*00c0*/  LEA R0, R5, R0, 0x8 ;  /* 0x0000000005007211 */ /* 0x000fe400078e40ff */
[----:B------:R-:W1:Y:S02]  /*00d0*/  LDC.64 R4, c[0x0][0x238] ;  /* 0x00008e00ff047b82 */ /* 0x000e640000000a00 */
[----:B------:R-:W-:-:S04]  /*00e0*/  LEA.HI R3, R3, R0, RZ, 0x4 ;  /* 0x0000000003037211 */ /* 0x000fc800078f20ff */
[--C-:B------:R-:W-:Y:S02]  /*00f0*/  SHF.R.S32.HI R2, RZ, 0x4, R3.reuse ;  /* 0x00000004ff027819 */ /* 0x100fe40000011403 */
[----:B------:R-:W-:-:S04]  /*0100*/  SHF.R.S32.HI R3, RZ, 0x1f, R3 ;  /* 0x0000001fff037819 */ /* 0x000fc80000011403 */
[----:B------:R-:W-:-:S04]  /*0110*/  LEA.HI R3, R3, R2, RZ, 0x8 ;  /* 0x0000000203037211 */ /* 0x000fc800078f40ff */
[----:B------:R-:W-:-:S04]  /*0120*/  LOP3.LUT R3, R3, 0xffffff00, RZ, 0xc0, !PT ;  /* 0xffffff0003037812 */ /* 0x000fc800078ec0ff */
[----:B------:R-:W-:Y:S02]  /*0130*/  IADD3 R19, R2, -R3, RZ ;  /* 0x8000000302137210 */ /* 0x000fe40007ffe0ff */
[----:B------:R-:W3:Y:S03]  /*0140*/  LDC.64 R2, c[0x0][0x210] ;  /* 0x00008400ff027b82 */ /* 0x000ee60000000a00 */
[----:B--2---:R-:W-:-:S05]  /*0150*/  IMAD.WIDE R14, R19, 0x4, R14 ;  /* 0x00000004130e7825 */ /* 0x004fca00078e020e */
[----:B------:R2:W2:Y:S01]  /*0160*/  LDG.E.EL R18, desc[UR4][R14.64] ;  /* 0x000000040e127981 */ /* 0x0004a2000c2e1900 */
[----:B----4-:R-:W-:-:S04]  /*0170*/  IMAD.WIDE R10, R19, 0x4, R10 ;  /* 0x00000004130a7825 */ /* 0x010fc800078e020a */
[----:B-----5:R-:W-:Y:S01]  /*0180*/  IMAD.WIDE R12, R19, 0x4, R12 ;  /* 0x00000004130c7825 */ /* 0x020fe200078e020c */
[----:B------:R4:W5:Y:S04]  /*0190*/  LDG.E.EL R8, desc[UR4][R10.64] ;  /* 0x000000040a087981 */ /* 0x000968000c2e1900 */
[----:B------:R-:W5:Y:S01]  /*01a0*/  LDG.E.EL R9, desc[UR4][R12.64] ;  /* 0x000000040c097981 */ /* 0x000f62000c2e1900 */
[----:B---3--:R-:W-:-:S05]  /*01b0*/  IMAD.WIDE R2, R0, 0x4, R2 ;  /* 0x0000000400027825 */ /* 0x008fca00078e0202 */
[----:B------:R-:W5:Y:S01]  /*01c0*/  LDG.E.64 R6, desc[UR4][R2.64] ;  /* 0x0000000402067981 */ /* 0x000f62000c1e1b00 */
[----:B0-2---:R-:W-:-:S04]  /*01d0*/  IMAD.WIDE R14, R19, 0x4, R16 ;  /* 0x00000004130e7825 */ /* 0x005fc800078e0210 */
[----:B-1----:R-:W-:Y:S02]  /*01e0*/  IMAD.WIDE R16, R19, 0x4, R4 ;  /* 0x0000000413107825 */ /* 0x002fe400078e0204 */
[----:B------:R-:W2:Y:S01]  /*01f0*/  LDG.E.EL R14, desc[UR4][R14.64] ;  /* 0x000000040e0e7981 */ /* 0x000ea2000c2e1900 */
[----:B----4-:R-:W-:Y:S01]  /*0200*/  HFMA2.MMA R10, -RZ, RZ, 1.625, 0 ;  /* 0x3e800000ff0a7435 */ /* 0x010fe200000001ff */
[----:B------:R-:W0:Y:S02]  /*0210*/  LDC.64 R4, c[0x0][0x240] ;  /* 0x00009000ff047b82 */ /* 0x000e240000000a00 */
[----:B------:R-:W2:Y:S01]  /*0220*/  LDG.E.EL R17, desc[UR4][R16.64] ;  /* 0x0000000410117981 */ /* 0x000ea2000c2e1900 */
[----:B0-----:R-:W-:-:S04]  /*0230*/  IMAD.WIDE R4, R0, 0x4, R4 ;  /* 0x0000000400047825 */ /* 0x001fc800078e0204 */
[----:B------:R-:W-:-:S04]  /*0240*/  FADD R18, R18, 9.9999997473787516356e-06 ;  /* 0x3727c5ac12127421 */ /* 0x000fc80000000000 */
[----:B------:R-:W0:Y:S02]  /*0250*/  MUFU.SQRT R19, R18 ;  /* 0x0000001200137308 */ /* 0x000e240000002000 */
[C---:B0-----:R-:W-:Y:S02]  /*0260*/  FSETP.GT.AND P0, PT, R19.reuse, 8.50705917302346158658e+37, PT ;  /* 0x7e8000001300780b */ /* 0x041fe40003f04000 */
[----:B------:R-:W-:-:S11]  /*0270*/  FSETP.GEU.AND P1, PT, R19, 1.175494350822287508e-38, PT ;  /* 0x008000001300780b */ /* 0x000fd60003f2e000 */
[----:B------:R-:W-:-:S04]  /*0280*/  @P0 FMUL R19, R19, 0.25 ;  /* 0x3e80000013130820 */ /* 0x000fc80000400000 */
[----:B------:R-:W-:-:S06]  /*0290*/  @!P1 FMUL R19, R19, 16777216 ;  /* 0x4b80000013139820 */ /* 0x000fcc0000400000 */
[----:B------:R-:W0:Y:S01]  /*02a0*/  MUFU.RCP R19, R19 ;  /* 0x0000001300137308 */ /* 0x000e220000001000 */
[----:B------:R-:W-:Y:S01]  /*02b0*/  FSEL R10, R10, 1, P0 ;  /* 0x3f8000000a0a7808 */ /* 0x000fe20000000000 */
[--C-:B-----5:R-:W-:Y:S01]  /*02c0*/  FADD R6, R6, R8.reuse ;  /* 0x0000000806067221 */ /* 0x120fe20000000000 */
[----:B------:R-:W-:-:S03]  /*02d0*/  FADD R7, R7, R8 ;  /* 0x0000000807077221 */ /* 0x000fc60000000000 */
[----:B------:R-:W-:Y:S01]  /*02e0*/  @!P1 FMUL R10, R10, 16777216 ;  /* 0x4b8000000a0a9820 */ /* 0x000fe20000400000 */
[C---:B------:R-:W-:Y:S01]  /*02f0*/  FADD R8, -R9.reuse, R6 ;  /* 0x0000000609087221 */ /* 0x040fe20000000100 */
[----:B------:R-:W-:Y:S02]  /*0300*/  FADD R9, -R9, R7 ;  /* 0x0000000709097221 */ /* 0x000fe40000000100 */
[----:B0-----:R-:W-:-:S04]  /*0310*/  FMUL R10, R19, R10 ;  /* 0x0000000a130a7220 */ /* 0x001fc80000400000 */
[-C--:B------:R-:W-:Y:S01]  /*0320*/  FMUL R8, R8, R10.reuse ;  /* 0x0000000a08087220 */ /* 0x080fe20000400000 */
[----:B------:R-:W-:-:S03]  /*0330*/  FMUL R10, R9, R10 ;  /* 0x0000000a090a7220 */ /* 0x000fc60000400000 */
[C-C-:B--2---:R-:W-:Y:S01]  /*0340*/  FFMA R8, R14.reuse, R8, R17.reuse ;  /* 0x000000080e087223 */ /* 0x144fe20000000011 */
[----:B------:R-:W-:Y:S01]  /*0350*/  FFMA R9, R14, R10, R17 ;  /* 0x0000000a0e097223 */ /* 0x000fe20000000011 */
[----:B------:R-:W-:Y:S04]  /*0360*/  STG.E.64 desc[UR4][R2.64], R6 ;  /* 0x0000000602007986 */ /* 0x000fe8000c101b04 */
[----:B------:R-:W-:Y:S01]  /*0370*/  STG.E.64 desc[UR4][R4.64], R8 ;  /* 0x0000000804007986 */ /* 0x000fe2000c101b04 */
[----:B------:R-:W-:Y:S05]  /*0380*/  EXIT ;  /* 0x000000000000794d */ /* 0x000fea0003800000 */
.L_x_0:
[----:B------:R-:W-:-:S00]  /*0390*/  BRA `(.L_x_0) ;  /* 0xfffffffc00fc7947 */ /* 0x000fc0000383ffff */
[----:B------:R-:W-:-:S00]  /*03a0*/  NOP ;  /* 0x0000000000007918 */ /* 0x000fc00000000000 */
        /* <DEDUP_REMOVED lines=13> */
.L_x_1:


//--------------------- .nv.global.init           --------------------------
	.section	.nv.global.init,"aw",@progbits
.nv.global.init:
	.type		_$_str,@object
	.size		_$_str,(_$_str_$_2 - _$_str)
_$_str:
        /*0000*/ 	.byte	0x5f, 0x5f, 0x43, 0x55, 0x44, 0x41, 0x5f, 0x46, 0x54, 0x5a, 0x00
	.type		_$_str_$_2,@object
	.size		_$_str_$_2,(.L_1 - _$_str_$_2)
_$_str_$_2:
        /*000b*/ 	.byte	0x5f, 0x5f, 0x43, 0x55, 0x44, 0x41, 0x5f, 0x50, 0x52, 0x45, 0x43, 0x5f, 0x53, 0x51, 0x52, 0x54
        /*001b*/ 	.byte	0x00
.L_1:


//--------------------- .nv.constant0.triton_poi_fused__native_batch_norm_legit_no_training_convolution_16 --------------------------
	.section	.nv.constant0.triton_poi_fused__native_batch_norm_legit_no_training_convolution_16,"a",@progbits
	.sectionflags	@""
	.align	4
.nv.constant0.triton_poi_fused__native_batch_norm_legit_no_training_convolution_16:
	.zero		588
